//
// Generated by NVIDIA NVVM Compiler
//
// Compiler Build ID: CL-36424714
// Cuda compilation tools, release 13.0, V13.0.88
// Based on NVVM 20.0.0
//

.version 9.0
.target sm_100
.address_size 64

	// .globl	oned_fill

.visible .entry oned_fill(
	.param .u64 .ptr .align 1 oned_fill_param_0
)
{
	.reg .b32 	%r<3>;
	.reg .b64 	%rd<5>;

	ld.param.u64 	%rd1, [oned_fill_param_0];
	cvta.to.global.u64 	%rd2, %rd1;
	mov.u32 	%r1, %ctaid.x;
	mul.wide.u32 	%rd3, %r1, 4;
	add.s64 	%rd4, %rd2, %rd3;
	mov.b32 	%r2, 1065353216;
	st.global.u32 	[%rd4], %r2;
	ret;

}


// ===== COMPILED SASS (sm_100) =====

	.target	sm_100

	.elftype	@"ET_EXEC"


//--------------------- .note.nv.tkinfo           --------------------------
	.section	.note.nv.tkinfo,"",@"SHT_NOTE"
	.sectionflags	@"SHF_NOTE_NV_TKINFO"
	.tkinfo
        /*0018*/ 	.word	0x00000002
        /*0030*/ 	.string	""
        /*0030*/ 	.string	"ptxas"
        /*0030*/ 	.string	"Cuda compilation tools, release 13.0, V13.0.88"
        /*0030*/ 	.string	"Build cuda_13.0.r13.0/compiler.36424714_0"
        /*0030*/ 	.string	"-arch sm_100 -m 64 "



//--------------------- .note.nv.cuinfo           --------------------------
	.section	.note.nv.cuinfo,"",@"SHT_NOTE"
	.sectionflags	@"SHF_NOTE_NV_CUINFO"
        /*0018*/ 	.short	0x0002
        /*001a*/ 	.short	0x0064
        /*001c*/ 	.short	0x0082
	.zero		2


//--------------------- .nv.info                  --------------------------
	.section	.nv.info,"",@"SHT_CUDA_INFO"
	.align	4


	//----- nvinfo : EIATTR_REGCOUNT
	.align		4
        /*0000*/ 	.byte	0x04, 0x2f
        /*0002*/ 	.short	(.L_1 - .L_0)
	.align		4
.L_0:
        /*0004*/ 	.word	index@(oned_fill)
        /*0008*/ 	.word	0x0000000a


	//----- nvinfo : EIATTR_FRAME_SIZE
	.align		4
.L_1:
        /*000c*/ 	.byte	0x04, 0x11
        /*000e*/ 	.short	(.L_3 - .L_2)
	.align		4
.L_2:
        /*0010*/ 	.word	index@(oned_fill)
        /*0014*/ 	.word	0x00000000


	//----- nvinfo : EIATTR_MIN_STACK_SIZE
	.align		4
.L_3:
        /*0018*/ 	.byte	0x04, 0x12
        /*001a*/ 	.short	(.L_5 - .L_4)
	.align		4
.L_4:
        /*001c*/ 	.word	index@(oned_fill)
        /*0020*/ 	.word	0x00000000
.L_5:


//--------------------- .nv.compat                --------------------------
	.section	.nv.compat,"",@"SHT_CUDA_COMPAT_INFO"
	.align	4
        /*0000*/ 	.byte	0x02, 0x09, 0x00, 0x00, 0x02, 0x02, 0x01, 0x00, 0x02, 0x05, 0x05, 0x00, 0x03, 0x07, 0x01, 0x01
        /*0010*/ 	.byte	0x02, 0x03, 0x00, 0x00, 0x02, 0x06, 0x01, 0x00, 0x04, 0x0b, 0x08, 0x00, 0x09, 0x00, 0x00, 0x00
        /*0020*/ 	.byte	0x00, 0x00, 0x00, 0x00


//--------------------- .nv.info.oned_fill        --------------------------
	.section	.nv.info.oned_fill,"",@"SHT_CUDA_INFO"
	.sectionflags	@""
	.align	4


	//----- nvinfo : EIATTR_CUDA_API_VERSION
	.align		4
        /*0000*/ 	.byte	0x04, 0x37
        /*0002*/ 	.short	(.L_7 - .L_6)
.L_6:
        /*0004*/ 	.word	0x00000082


	//----- nvinfo : EIATTR_KPARAM_INFO
	.align		4
.L_7:
        /*0008*/ 	.byte	0x04, 0x17
        /*000a*/ 	.short	(.L_9 - .L_8)
.L_8:
        /*000c*/ 	.word	0x00000000
        /*0010*/ 	.short	0x0000
        /*0012*/ 	.short	0x0000
        /*0014*/ 	.byte	0x00, 0xf5, 0x21, 0x00


	//----- nvinfo : EIATTR_SPARSE_MMA_MASK
	.align		4
.L_9:
        /*0018*/ 	.byte	0x03, 0x50
        /*001a*/ 	.short	0x0000


	//----- nvinfo : EIATTR_MAXREG_COUNT
	.align		4
        /*001c*/ 	.byte	0x03, 0x1b
        /*001e*/ 	.short	0x00ff


	//----- nvinfo : EIATTR_MERCURY_ISA_VERSION
	.align		4
        /*0020*/ 	.byte	0x03, 0x5f
        /*0022*/ 	.short	0x0101


	//----- nvinfo : EIATTR_VRC_CTA_INIT_COUNT
	.align		4
        /*0024*/ 	.byte	0x02, 0x4a
	.zero		1
	.zero		1


	//----- nvinfo : EIATTR_EXIT_INSTR_OFFSETS
	.align		4
        /*0028*/ 	.byte	0x04, 0x1c
        /*002a*/ 	.short	(.L_11 - .L_10)


	//   ....[0]....
.L_10:
        /*002c*/ 	.word	0x00000070


	//----- nvinfo : EIATTR_CBANK_PARAM_SIZE
	.align		4
.L_11:
        /*0030*/ 	.byte	0x03, 0x19
        /*0032*/ 	.short	0x0008


	//----- nvinfo : EIATTR_PARAM_CBANK
	.align		4
        /*0034*/ 	.byte	0x04, 0x0a
        /*0036*/ 	.short	(.L_13 - .L_12)
	.align		4
.L_12:
        /*0038*/ 	.word	index@(.nv.constant0.oned_fill)
        /*003c*/ 	.short	0x0380
        /*003e*/ 	.short	0x0008


	//----- nvinfo : EIATTR_SW_WAR
	.align		4
.L_13:
        /*0040*/ 	.byte	0x04, 0x36
        /*0042*/ 	.short	(.L_15 - .L_14)
.L_14:
        /*0044*/ 	.word	0x00000008
.L_15:


//--------------------- .nv.callgraph             --------------------------
	.section	.nv.callgraph,"",@"SHT_CUDA_CALLGRAPH"
	.align	4
	.sectionentsize	8
	.align		4
        /*0000*/ 	.word	0x00000000
	.align		4
        /*0004*/ 	.word	0xffffffff
	.align		4
        /*0008*/ 	.word	0x00000000
	.align		4
        /*000c*/ 	.word	0xfffffffe
	.align		4
        /*0010*/ 	.word	0x00000000
	.align		4
        /*0014*/ 	.word	0xfffffffd
	.align		4
        /*0018*/ 	.word	0x00000000
	.align		4
        /*001c*/ 	.word	0xfffffffc


//--------------------- .text.oned_fill           --------------------------
	.section	.text.oned_fill,"ax",@progbits
	.align	128
        .global         oned_fill
        .type           oned_fill,@function
        .size           oned_fill,(.L_x_1 - oned_fill)
        .other          oned_fill,@"STO_CUDA_ENTRY STV_DEFAULT"
oned_fill:
.text.oned_fill:
[----:B------:R-:W-:Y:S01]  /*0000*/  LDC R1, c[0x0][0x37c] ;  /* 0x0000df00ff017b82 */ /* 0x000fe20000000800 */
[----:B------:R-:W0:Y:S07]  /*0010*/  S2R R5, SR_CTAID.X ;  /* 0x0000000000057919 */ /* 0x000e2e0000002500 */
[----:B------:R-:W0:Y:S01]  /*0020*/  LDC.64 R2, c[0x0][0x380] ;  /* 0x0000e000ff027b82 */ /* 0x000e220000000a00 */
[----:B------:R-:W1:Y:S01]  /*0030*/  LDCU.64 UR4, c[0x0][0x358] ;  /* 0x00006b00ff0477ac */ /* 0x000e620008000a00 */
[----:B------:R-:W-:-:S02]  /*0040*/  HFMA2 R7, -RZ, RZ, 1.875, 0 ;  /* 0x3f800000ff077431 */ /* 0x000fc400000001ff */
[----:B0-----:R-:W-:-:S05]  /*0050*/  IMAD.WIDE.U32 R2, R5, 0x4, R2 ;  /* 0x0000000405027825 */ /* 0x001fca00078e0002 */
[----:B-1----:R-:W-:Y:S01]  /*0060*/  STG.E desc[UR4][R2.64], R7 ;  /* 0x0000000702007986 */ /* 0x002fe2000c101904 */
[----:B------:R-:W-:Y:S05]  /*0070*/  EXIT ;  /* 0x000000000000794d */ /* 0x000fea0003800000 */
.L_x_0:
[----:B------:R-:W-:-:S00]  /*0080*/  BRA `(.L_x_0) ;  /* 0xfffffffc00fc7947 */ /* 0x000fc0000383ffff */
[----:B------:R-:W-:-:S00]  /*0090*/  NOP ;  /* 0x0000000000007918 */ /* 0x000fc00000000000 */
        /* <DEDUP_REMOVED lines=14> */
.L_x_1:


//--------------------- .nv.shared.reserved.0     --------------------------
	.section	.nv.shared.reserved.0,"aw",@nobits
	.weak		__nv_reservedSMEM_offset_0_alias
	.size		__nv_reservedSMEM_offset_0_alias, 0, 64
	.other		__nv_reservedSMEM_offset_0_alias,@"STO_CUDA_RESERVED_SHARED STV_DEFAULT"
__nv_reservedSMEM_offset_0_alias:
	.zero		0
	.zero		64


//--------------------- .nv.constant0.oned_fill   --------------------------
	.section	.nv.constant0.oned_fill,"a",@progbits
	.sectionflags	@""
	.align	4
.nv.constant0.oned_fill:
	.zero		904


//--------------------- SYMBOLS --------------------------

	.type		.nv.reservedSmem.offset0,@object
	.size		.nv.reservedSmem.offset0,0x4
